	.headerflags	@"EF_CUDA_TEXMODE_UNIFIED EF_CUDA_64BIT_ADDRESS EF_CUDA_ACCELERATORS EF_CUDA_SM90 EF_CUDA_VIRTUAL_SM(EF_CUDA_SM90)"
	.elftype	@"ET_EXEC"


//--------------------- .nv.info                  --------------------------
	.section	.nv.info,"",@"SHT_CUDA_INFO"
	.align	4


	//----- nvinfo : EIATTR_REGCOUNT
	.align		4
        /*0000*/ 	.byte	0x04, 0x2f
        /*0002*/ 	.short	(.L_3 - .L_2)
	.align		4
.L_2:
        /*0004*/ 	.word	index@(triton_poi_fused__native_batch_norm_legit_no_training_add_relu_18)
        /*0008*/ 	.word	0x00000028


	//----- nvinfo : EIATTR_MIN_STACK_SIZE
	.align		4
.L_3:
        /*000c*/ 	.byte	0x04, 0x12
        /*000e*/ 	.short	(.L_5 - .L_4)
	.align		4
.L_4:
        /*0010*/ 	.word	index@(triton_poi_fused__native_batch_norm_legit_no_training_add_relu_18)
        /*0014*/ 	.word	0x00000000


	//----- nvinfo : EIATTR_FRAME_SIZE
	.align		4
.L_5:
        /*0018*/ 	.byte	0x04, 0x11
        /*001a*/ 	.short	(.L_7 - .L_6)
	.align		4
.L_6:
        /*001c*/ 	.word	index@(triton_poi_fused__native_batch_norm_legit_no_training_add_relu_18)
        /*0020*/ 	.word	0x00000000


	//----- nvinfo : EIATTR_MIN_STACK_SIZE
	.align		4
.L_7:
        /*0024*/ 	.byte	0x04, 0x12
        /*0026*/ 	.short	(.L_9 - .L_8)
	.align		4
.L_8:
        /*0028*/ 	.word	index@(triton_poi_fused__native_batch_norm_legit_no_training_add_relu_18)
        /*002c*/ 	.word	0x00000000
.L_9:


//--------------------- .nv.info.triton_poi_fused__native_batch_norm_legit_no_training_add_relu_18 --------------------------
	.section	.nv.info.triton_poi_fused__native_batch_norm_legit_no_training_add_relu_18,"",@"SHT_CUDA_INFO"
	.sectionflags	@""
	.align	4


	//----- nvinfo : EIATTR_CUDA_API_VERSION
	.align		4
        /*0000*/ 	.byte	0x04, 0x37
        /*0002*/ 	.short	(.L_11 - .L_10)
.L_10:
        /*0004*/ 	.word	0x0000007c


	//----- nvinfo : EIATTR_KPARAM_INFO
	.align		4
.L_11:
        /*0008*/ 	.byte	0x04, 0x17
        /*000a*/ 	.short	(.L_13 - .L_12)
.L_12:
        /*000c*/ 	.word	0x00000000
        /*0010*/ 	.short	0x0008
        /*0012*/ 	.short	0x003c
        /*0014*/ 	.byte	0x00, 0xf0, 0x11, 0x00


	//----- nvinfo : EIATTR_KPARAM_INFO
	.align		4
.L_13:
        /*0018*/ 	.byte	0x04, 0x17
        /*001a*/ 	.short	(.L_15 - .L_14)
.L_14:
        /*001c*/ 	.word	0x00000000
        /*0020*/ 	.short	0x0007
        /*0022*/ 	.short	0x0038
        /*0024*/ 	.byte	0x00, 0xf0, 0x11, 0x00


	//----- nvinfo : EIATTR_KPARAM_INFO
	.align		4
.L_15:
        /*0028*/ 	.byte	0x04, 0x17
        /*002a*/ 	.short	(.L_17 - .L_16)
.L_16:
        /*002c*/ 	.word	0x00000000
        /*0030*/ 	.short	0x0006
        /*0032*/ 	.short	0x0030
        /*0034*/ 	.byte	0x00, 0xf4, 0x21, 0x00


	//----- nvinfo : EIATTR_KPARAM_INFO
	.align		4
.L_17:
        /*0038*/ 	.byte	0x04, 0x17
        /*003a*/ 	.short	(.L_19 - .L_18)
.L_18:
        /*003c*/ 	.word	0x00000000
        /*0040*/ 	.short	0x0005
        /*0042*/ 	.short	0x0028
        /*0044*/ 	.byte	0x00, 0xf4, 0x21, 0x00


	//----- nvinfo : EIATTR_KPARAM_INFO
	.align		4
.L_19:
        /*0048*/ 	.byte	0x04, 0x17
        /*004a*/ 	.short	(.L_21 - .L_20)
.L_20:
        /*004c*/ 	.word	0x00000000
        /*0050*/ 	.short	0x0004
        /*0052*/ 	.short	0x0020
        /*0054*/ 	.byte	0x00, 0xf4, 0x21, 0x00


	//----- nvinfo : EIATTR_KPARAM_INFO
	.align		4
.L_21:
        /*0058*/ 	.byte	0x04, 0x17
        /*005a*/ 	.short	(.L_23 - .L_22)
.L_22:
        /*005c*/ 	.word	0x00000000
        /*0060*/ 	.short	0x0003
        /*0062*/ 	.short	0x0018
        /*0064*/ 	.byte	0x00, 0xf4, 0x21, 0x00


	//----- nvinfo : EIATTR_KPARAM_INFO
	.align		4
.L_23:
        /*0068*/ 	.byte	0x04, 0x17
        /*006a*/ 	.short	(.L_25 - .L_24)
.L_24:
        /*006c*/ 	.word	0x00000000
        /*0070*/ 	.short	0x0002
        /*0072*/ 	.short	0x0010
        /*0074*/ 	.byte	0x00, 0xf4, 0x21, 0x00


	//----- nvinfo : EIATTR_KPARAM_INFO
	.align		4
.L_25:
        /*0078*/ 	.byte	0x04, 0x17
        /*007a*/ 	.short	(.L_27 - .L_26)
.L_26:
        /*007c*/ 	.word	0x00000000
        /*0080*/ 	.short	0x0001
        /*0082*/ 	.short	0x0008
        /*0084*/ 	.byte	0x00, 0xf4, 0x21, 0x00


	//----- nvinfo : EIATTR_KPARAM_INFO
	.align		4
.L_27:
        /*0088*/ 	.byte	0x04, 0x17
        /*008a*/ 	.short	(.L_29 - .L_28)
.L_28:
        /*008c*/ 	.word	0x00000000
        /*0090*/ 	.short	0x0000
        /*0092*/ 	.short	0x0000
        /*0094*/ 	.byte	0x00, 0xf4, 0x21, 0x00


	//----- nvinfo : EIATTR_SPARSE_MMA_MASK
	.align		4
.L_29:
        /*0098*/ 	.byte	0x03, 0x50
        /*009a*/ 	.short	0x0000


	//----- nvinfo : EIATTR_MAXREG_COUNT
	.align		4
        /*009c*/ 	.byte	0x03, 0x1b
        /*009e*/ 	.short	0x00ff


	//----- nvinfo : EIATTR_EXIT_INSTR_OFFSETS
	.align		4
        /*00a0*/ 	.byte	0x04, 0x1c
        /*00a2*/ 	.short	(.L_31 - .L_30)


	//   ....[0]....
.L_30:
        /*00a4*/ 	.word	0x000012a0


	//   ....[1]....
        /*00a8*/ 	.word	0x000012f0


	//----- nvinfo : EIATTR_REQNTID
	.align		4
.L_31:
        /*00ac*/ 	.byte	0x04, 0x10
        /*00ae*/ 	.short	(.L_33 - .L_32)
.L_32:
        /*00b0*/ 	.word	0x00000100
        /*00b4*/ 	.word	0x00000001
        /*00b8*/ 	.word	0x00000001


	//----- nvinfo : EIATTR_CBANK_PARAM_SIZE
	.align		4
.L_33:
        /*00bc*/ 	.byte	0x03, 0x19
        /*00be*/ 	.short	0x0040


	//----- nvinfo : EIATTR_PARAM_CBANK
	.align		4
        /*00c0*/ 	.byte	0x04, 0x0a
        /*00c2*/ 	.short	(.L_35 - .L_34)
	.align		4
.L_34:
        /*00c4*/ 	.word	index@(.nv.constant0.triton_poi_fused__native_batch_norm_legit_no_training_add_relu_18)
        /*00c8*/ 	.short	0x0210
        /*00ca*/ 	.short	0x0040


	//----- nvinfo : EIATTR_SW_WAR
	.align		4
.L_35:
        /*00cc*/ 	.byte	0x04, 0x36
        /*00ce*/ 	.short	(.L_37 - .L_36)
.L_36:
        /*00d0*/ 	.word	0x00000008
.L_37:


//--------------------- .nv.callgraph             --------------------------
	.section	.nv.callgraph,"",@"SHT_CUDA_CALLGRAPH"
	.align	4
	.sectionentsize	8
	.align		4
        /*0000*/ 	.word	0x00000000
	.align		4
        /*0004*/ 	.word	0xffffffff
	.align		4
        /*0008*/ 	.word	0x00000000
	.align		4
        /*000c*/ 	.word	0xfffffffe
	.align		4
        /*0010*/ 	.word	0x00000000
	.align		4
        /*0014*/ 	.word	0xfffffffd
	.align		4
        /*0018*/ 	.word	0x00000000
	.align		4
        /*001c*/ 	.word	0xfffffffc


//--------------------- .nv.constant4             --------------------------
	.section	.nv.constant4,"a",@progbits
	.align	8
	.align		8
.nv.constant4:
        /*0000*/ 	.dword	_$_str
	.align		8
        /*0008*/ 	.dword	_$_str_$_2


//--------------------- .text.triton_poi_fused__native_batch_norm_legit_no_training_add_relu_18 --------------------------
	.section	.text.triton_poi_fused__native_batch_norm_legit_no_training_add_relu_18,"ax",@progbits
	.sectionflags	@"SHF_BARRIERS=1"
	.align	128
        .global         triton_poi_fused__native_batch_norm_legit_no_training_add_relu_18
        .type           triton_poi_fused__native_batch_norm_legit_no_training_add_relu_18,@function
        .size           triton_poi_fused__native_batch_norm_legit_no_training_add_relu_18,(.L_x_1 - triton_poi_fused__native_batch_norm_legit_no_training_add_relu_18)
        .other          triton_poi_fused__native_batch_norm_legit_no_training_add_relu_18,@"STO_CUDA_ENTRY STV_DEFAULT"
triton_poi_fused__native_batch_norm_legit_no_training_add_relu_18:
.text.triton_poi_fused__native_batch_norm_legit_no_training_add_relu_18:
[----:B------:R-:W0:Y:S01]  /*0000*/  LDC R1, c[0x0][0x28] ;  /* 0x00000a00ff017b82 */ /* 0x000e220000000800 */
[----:B------:R-:W1:Y:S07]  /*0010*/  S2R R34, SR_CTAID.X ;  /* 0x0000000000227919 */ /* 0x000e6e0000002500 */
[----:B------:R-:W2:Y:S01]  /*0020*/  LDC.64 R24, c[0x0][0x210] ;  /* 0x00008400ff187b82 */ /* 0x000ea20000000a00 */
[----:B------:R-:W-:Y:S02]  /*0030*/  CS2R R4, SRZ ;  /* 0x0000000000047805 */ /* 0x000fe4000001ff00 */
[----:B------:R-:W-:Y:S01]  /*0040*/  CS2R R6, SRZ ;  /* 0x0000000000067805 */ /* 0x000fe2000001ff00 */
[----:B------:R-:W3:Y:S01]  /*0050*/  S2R R3, SR_TID.X ;  /* 0x0000000000037919 */ /* 0x000ee20000002100 */
[----:B------:R-:W-:Y:S01]  /*0060*/  ULDC.64 UR6, c[0x0][0x208] ;  /* 0x0000820000067ab9 */ /* 0x000fe20000000a00 */
[----:B------:R-:W-:Y:S01]  /*0070*/  CS2R R8, SRZ ;  /* 0x0000000000087805 */ /* 0x000fe2000001ff00 */
[----:B------:R-:W4:Y:S01]  /*0080*/  S2R R2, SR_CTAID.Y ;  /* 0x0000000000027919 */ /* 0x000f220000002600 */
[----:B------:R-:W5:Y:S08]  /*0090*/  LDC.64 R20, c[0x0][0x218] ;  /* 0x00008600ff147b82 */ /* 0x000f700000000a00 */
[----:B------:R-:W5:Y:S01]  /*00a0*/  LDC.64 R30, c[0x0][0x220] ;  /* 0x00008800ff1e7b82 */ /* 0x000f620000000a00 */
[----:B------:R-:W-:-:S02]  /*00b0*/  CS2R R10, SRZ ;  /* 0x00000000000a7805 */ /* 0x000fc4000001ff00 */
[----:B------:R-:W-:Y:S02]  /*00c0*/  CS2R R16, SRZ ;  /* 0x0000000000107805 */ /* 0x000fe4000001ff00 */
[----:B------:R-:W-:Y:S02]  /*00d0*/  CS2R R12, SRZ ;  /* 0x00000000000c7805 */ /* 0x000fe4000001ff00 */
[----:B------:R-:W-:Y:S01]  /*00e0*/  CS2R R14, SRZ ;  /* 0x00000000000e7805 */ /* 0x000fe2000001ff00 */
[----:B------:R-:W5:Y:S01]  /*00f0*/  LDC.64 R36, c[0x0][0x230] ;  /* 0x00008c00ff247b82 */ /* 0x000f620000000a00 */
[----:B-1----:R-:W-:Y:S01]  /*0100*/  IMAD.SHL.U32 R34, R34, 0x10, RZ ;  /* 0x0000001022227824 */ /* 0x002fe200078e00ff */
[----:B---3--:R-:W-:Y:S01]  /*0110*/  SHF.R.U32.HI R0, RZ, 0x2, R3 ;  /* 0x00000002ff007819 */ /* 0x008fe20000011603 */
[----:B------:R-:W-:-:S03]  /*0120*/  IMAD.SHL.U32 R33, R3, 0x4, RZ ;  /* 0x0000000403217824 */ /* 0x000fc600078e00ff */
[----:B------:R-:W-:Y:S02]  /*0130*/  SGXT.U32 R0, R0, 0x6 ;  /* 0x000000060000781a */ /* 0x000fe40000000000 */
[----:B------:R-:W-:Y:S02]  /*0140*/  LOP3.LUT R28, R34, 0xc, R33, 0xf8, !PT ;  /* 0x0000000c221c7812 */ /* 0x000fe400078ef821 */
[----:B----4-:R-:W-:Y:S02]  /*0150*/  PRMT R3, R0, 0x6540, R2 ;  /* 0x0000654000037816 */ /* 0x010fe40000000002 */
[----:B------:R-:W-:-:S03]  /*0160*/  ISETP.GE.AND P0, PT, R28, 0x20, PT ;  /* 0x000000201c00780c */ /* 0x000fc60003f06270 */
[----:B------:R-:W-:-:S04]  /*0170*/  IMAD R3, R3, 0x20, R28 ;  /* 0x0000002003037824 */ /* 0x000fc800078e021c */
[----:B--2---:R-:W-:Y:S01]  /*0180*/  IMAD.WIDE R18, R3, 0x4, R24 ;  /* 0x0000000403127825 */ /* 0x004fe200078e0218 */
[----:B------:R-:W-:-:S03]  /*0190*/  IADD3 R2, R3, 0x800, RZ ;  /* 0x0000080003027810 */ /* 0x000fc60007ffe0ff */
[----:B-----5:R-:W-:Y:S02]  /*01a0*/  IMAD.WIDE R20, R28, 0x4, R20 ;  /* 0x000000041c147825 */ /* 0x020fe400078e0214 */
[----:B------:R1:W2:Y:S02]  /*01b0*/  @!P0 LDG.E.EL.128 R4, desc[UR6][R18.64] ;  /* 0x0000000612048981 */ /* 0x0002a4000c2e1d00 */
[----:B------:R-:W-:-:S04]  /*01c0*/  IMAD.WIDE R22, R2, 0x4, R24 ;  /* 0x0000000402167825 */ /* 0x000fc800078e0218 */
[C---:B------:R-:W-:Y:S01]  /*01d0*/  VIADD R0, R3.reuse, 0x1000 ;  /* 0x0000100003007836 */ /* 0x040fe20000000000 */
[----:B------:R3:W4:Y:S01]  /*01e0*/  @!P0 LDG.E.EL.128 R8, desc[UR6][R22.64] ;  /* 0x0000000616088981 */ /* 0x000722000c2e1d00 */
[----:B-1----:R-:W-:Y:S01]  /*01f0*/  CS2R R18, SRZ ;  /* 0x0000000000127805 */ /* 0x002fe2000001ff00 */
[----:B------:R-:W-:Y:S02]  /*0200*/  VIADD R32, R3, 0x1800 ;  /* 0x0000180003207836 */ /* 0x000fe40000000000 */
[----:B------:R-:W-:-:S03]  /*0210*/  IMAD.WIDE R26, R0, 0x4, R24 ;  /* 0x00000004001a7825 */ /* 0x000fc600078e0218 */
[----:B------:R1:W2:Y:S01]  /*0220*/  @!P0 LDG.E.EL.128 R16, desc[UR6][R20.64] ;  /* 0x0000000614108981 */ /* 0x0002a2000c2e1d00 */
[----:B---3--:R-:W-:Y:S01]  /*0230*/  CS2R R22, SRZ ;  /* 0x0000000000167805 */ /* 0x008fe2000001ff00 */
[----:B------:R-:W-:Y:S02]  /*0240*/  IMAD.WIDE R24, R32, 0x4, R24 ;  /* 0x0000000420187825 */ /* 0x000fe400078e0218 */
[----:B------:R3:W5:Y:S01]  /*0250*/  @!P0 LDG.E.EL.128 R12, desc[UR6][R26.64] ;  /* 0x000000061a0c8981 */ /* 0x000762000c2e1d00 */
[----:B-1----:R-:W-:Y:S01]  /*0260*/  CS2R R20, SRZ ;  /* 0x0000000000147805 */ /* 0x002fe2000001ff00 */
[----:B0-----:R-:W-:Y:S01]  /*0270*/  IMAD.WIDE R30, R28, 0x4, R30 ;  /* 0x000000041c1e7825 */ /* 0x001fe200078e021e */
[----:B---3--:R-:W-:-:S04]  /*0280*/  CS2R R26, SRZ ;  /* 0x00000000001a7805 */ /* 0x008fc8000001ff00 */
[----:B------:R0:W3:Y:S02]  /*0290*/  @!P0 LDG.E.EL.128 R20, desc[UR6][R24.64] ;  /* 0x0000000618148981 */ /* 0x0000e4000c2e1d00 */
[----:B0-----:R-:W-:-:S06]  /*02a0*/  CS2R R24, SRZ ;  /* 0x0000000000187805 */ /* 0x001fcc000001ff00 */
[----:B------:R-:W3:Y:S01]  /*02b0*/  @!P0 LDG.E.EL.128 R24, desc[UR6][R30.64] ;  /* 0x000000061e188981 */ /* 0x000ee2000c2e1d00 */
[C---:B--2---:R-:W-:Y:S01]  /*02c0*/  FADD R4, -R16.reuse, R4 ;  /* 0x0000000410047221 */ /* 0x044fe20000000100 */
[C---:B----4-:R-:W-:Y:S01]  /*02d0*/  FADD R8, -R16.reuse, R8 ;  /* 0x0000000810087221 */ /* 0x050fe20000000100 */
[----:B-----5:R-:W-:Y:S01]  /*02e0*/  FADD R29, -R16, R12 ;  /* 0x0000000c101d7221 */ /* 0x020fe20000000100 */
[----:B---3--:R-:W-:-:S04]  /*02f0*/  FADD R24, R24, 9.9999997473787516356e-06 ;  /* 0x3727c5ac18187421 */ /* 0x008fc80000000000 */
[----:B------:R0:W1:Y:S01]  /*0300*/  MUFU.SQRT R30, R24 ;  /* 0x00000018001e7308 */ /* 0x0000620000002000 */
[----:B------:R-:W-:Y:S01]  /*0310*/  FADD R27, R27, 9.9999997473787516356e-06 ;  /* 0x3727c5ac1b1b7421 */ /* 0x000fe20000000000 */
[----:B------:R-:W-:Y:S01]  /*0320*/  FADD R26, R26, 9.9999997473787516356e-06 ;  /* 0x3727c5ac1a1a7421 */ /* 0x000fe20000000000 */
[----:B------:R-:W-:Y:S01]  /*0330*/  FADD R25, R25, 9.9999997473787516356e-06 ;  /* 0x3727c5ac19197421 */ /* 0x000fe20000000000 */
[----:B------:R-:W-:-:S04]  /*0340*/  FADD R20, -R16, R20 ;  /* 0x0000001410147221 */ /* 0x000fc80000000100 */
[----:B------:R-:W2:Y:S01]  /*0350*/  MUFU.SQRT R27, R27 ;  /* 0x0000001b001b7308 */ /* 0x000ea20000002000 */
[----:B0-----:R-:W-:Y:S01]  /*0360*/  FADD R24, -R17, R13 ;  /* 0x0000000d11187221 */ /* 0x001fe20000000100 */
[----:B-1----:R-:W-:-:S06]  /*0370*/  FSETP.GT.AND P6, PT, R30, 8.50705917302346158658e+37, PT ;  /* 0x7e8000001e00780b */ /* 0x002fcc0003fc4000 */
[----:B------:R-:W0:Y:S01]  /*0380*/  MUFU.SQRT R12, R26 ;  /* 0x0000001a000c7308 */ /* 0x000e220000002000 */
[----:B------:R-:W-:-:S07]  /*0390*/  FSETP.GEU.AND P1, PT, R30, 1.175494350822287508e-38, PT ;  /* 0x008000001e00780b */ /* 0x000fce0003f2e000 */
[----:B------:R-:W1:Y:S01]  /*03a0*/  MUFU.SQRT R16, R25 ;  /* 0x0000001900107308 */ /* 0x000e620000002000 */
[----:B------:R-:W-:Y:S01]  /*03b0*/  IMAD.MOV.U32 R13, RZ, RZ, 0x3e800000 ;  /* 0x3e800000ff0d7424 */ /* 0x000fe200078e00ff */
[----:B--2---:R-:W-:Y:S01]  /*03c0*/  FSETP.GT.AND P4, PT, R27, 8.50705917302346158658e+37, PT ;  /* 0x7e8000001b00780b */ /* 0x004fe20003f84000 */
[----:B------:R-:W-:-:S03]  /*03d0*/  @P6 FMUL R30, R30, 0.25 ;  /* 0x3e8000001e1e6820 */ /* 0x000fc60000400000 */
[----:B------:R-:W-:Y:S02]  /*03e0*/  FSEL R35, R13, 1, P6 ;  /* 0x3f8000000d237808 */ /* 0x000fe40003000000 */
[----:B------:R-:W-:Y:S02]  /*03f0*/  FSETP.GEU.AND P5, PT, R27, 1.175494350822287508e-38, PT ;  /* 0x008000001b00780b */ /* 0x000fe40003fae000 */
[----:B0-----:R-:W-:Y:S01]  /*0400*/  FSETP.GT.AND P6, PT, R12, 8.50705917302346158658e+37, PT ;  /* 0x7e8000000c00780b */ /* 0x001fe20003fc4000 */
[----:B------:R-:W-:Y:S01]  /*0410*/  @!P1 FMUL R30, R30, 16777216 ;  /* 0x4b8000001e1e9820 */ /* 0x000fe20000400000 */
[----:B------:R-:W-:Y:S01]  /*0420*/  @!P1 FMUL R35, R35, 16777216 ;  /* 0x4b80000023239820 */ /* 0x000fe20000400000 */
[----:B-1----:R-:W-:Y:S02]  /*0430*/  FSETP.GT.AND P2, PT, R16, 8.50705917302346158658e+37, PT ;  /* 0x7e8000001000780b */ /* 0x002fe40003f44000 */
[----:B------:R-:W-:Y:S02]  /*0440*/  FSETP.GEU.AND P1, PT, R12, 1.175494350822287508e-38, PT ;  /* 0x008000000c00780b */ /* 0x000fe40003f2e000 */
[----:B------:R-:W-:Y:S01]  /*0450*/  FSETP.GEU.AND P3, PT, R16, 1.175494350822287508e-38, PT ;  /* 0x008000001000780b */ /* 0x000fe20003f6e000 */
[----:B------:R0:W1:Y:S01]  /*0460*/  MUFU.RCP R26, R30 ;  /* 0x0000001e001a7308 */ /* 0x0000620000001000 */
[----:B------:R-:W-:-:S04]  /*0470*/  @P4 FMUL R27, R27, 0.25 ;  /* 0x3e8000001b1b4820 */ /* 0x000fc80000400000 */
[----:B------:R-:W-:Y:S01]  /*0480*/  @P6 FMUL R12, R12, 0.25 ;  /* 0x3e8000000c0c6820 */ /* 0x000fe20000400000 */
[----:B------:R-:W-:Y:S01]  /*0490*/  @!P5 FMUL R27, R27, 16777216 ;  /* 0x4b8000001b1bd820 */ /* 0x000fe20000400000 */
[----:B------:R-:W-:Y:S01]  /*04a0*/  FADD R31, -R19, R7 ;  /* 0x00000007131f7221 */ /* 0x000fe20000000100 */
[----:B------:R-:W-:Y:S01]  /*04b0*/  @P2 FMUL R16, R16, 0.25 ;  /* 0x3e80000010102820 */ /* 0x000fe20000400000 */
[----:B0-----:R-:W-:Y:S01]  /*04c0*/  FADD R30, -R18, R6 ;  /* 0x00000006121e7221 */ /* 0x001fe20000000100 */
[----:B------:R-:W-:Y:S01]  /*04d0*/  @!P1 FMUL R12, R12, 16777216 ;  /* 0x4b8000000c0c9820 */ /* 0x000fe20000400000 */
[----:B------:R-:W0:Y:S01]  /*04e0*/  LDC.64 R6, c[0x0][0x228] ;  /* 0x00008a00ff067b82 */ /* 0x000e220000000a00 */
[----:B------:R-:W-:Y:S01]  /*04f0*/  @!P3 FMUL R16, R16, 16777216 ;  /* 0x4b8000001010b820 */ /* 0x000fe20000400000 */
[----:B------:R-:W2:Y:S01]  /*0500*/  MUFU.RCP R27, R27 ;  /* 0x0000001b001b7308 */ /* 0x000ea20000001000 */
[C---:B------:R-:W-:Y:S01]  /*0510*/  FADD R5, -R17.reuse, R5 ;  /* 0x0000000511057221 */ /* 0x040fe20000000100 */
[C---:B------:R-:W-:Y:S01]  /*0520*/  FADD R9, -R17.reuse, R9 ;  /* 0x0000000911097221 */ /* 0x040fe20000000100 */
[----:B------:R-:W-:Y:S01]  /*0530*/  FADD R21, -R17, R21 ;  /* 0x0000001511157221 */ /* 0x000fe20000000100 */
[----:B------:R-:W-:Y:S01]  /*0540*/  FADD R25, -R18, R14 ;  /* 0x0000000e12197221 */ /* 0x000fe20000000100 */
[----:B------:R-:W-:Y:S01]  /*0550*/  FADD R14, -R19, R11 ;  /* 0x0000000b130e7221 */ /* 0x000fe20000000100 */
[----:B-1----:R-:W-:-:S02]  /*0560*/  FMUL R11, R26, R35 ;  /* 0x000000231a0b7220 */ /* 0x002fc40000400000 */
[----:B------:R1:W3:Y:S01]  /*0570*/  MUFU.RCP R17, R16 ;  /* 0x0000001000117308 */ /* 0x0002e20000001000 */
[----:B------:R-:W-:Y:S01]  /*0580*/  FSEL R26, R13, 1, P4 ;  /* 0x3f8000000d1a7808 */ /* 0x000fe20002000000 */
[----:B------:R-:W-:-:S06]  /*0590*/  FADD R10, -R18, R10 ;  /* 0x0000000a120a7221 */ /* 0x000fcc0000000100 */
[----:B------:R-:W4:Y:S01]  /*05a0*/  MUFU.RCP R12, R12 ;  /* 0x0000000c000c7308 */ /* 0x000f220000001000 */
[----:B-1----:R-:W-:Y:S01]  /*05b0*/  FADD R16, -R18, R22 ;  /* 0x0000001612107221 */ /* 0x002fe20000000100 */
[----:B------:R-:W-:Y:S01]  /*05c0*/  FADD R22, -R19, R23 ;  /* 0x0000001713167221 */ /* 0x000fe20000000100 */
[C---:B------:R-:W-:Y:S01]  /*05d0*/  FSEL R18, R13.reuse, 1, P2 ;  /* 0x3f8000000d127808 */ /* 0x040fe20001000000 */
[----:B------:R-:W-:Y:S01]  /*05e0*/  @!P5 FMUL R26, R26, 16777216 ;  /* 0x4b8000001a1ad820 */ /* 0x000fe20000400000 */
[----:B------:R-:W-:Y:S01]  /*05f0*/  FSEL R23, R13, 1, P6 ;  /* 0x3f8000000d177808 */ /* 0x000fe20003000000 */
[----:B------:R-:W-:Y:S02]  /*0600*/  FADD R15, -R19, R15 ;  /* 0x0000000f130f7221 */ /* 0x000fe40000000100 */
[----:B------:R-:W-:Y:S01]  /*0610*/  @!P3 FMUL R18, R18, 16777216 ;  /* 0x4b8000001212b820 */ /* 0x000fe20000400000 */
[----:B--2---:R-:W-:Y:S01]  /*0620*/  FMUL R13, R27, R26 ;  /* 0x0000001a1b0d7220 */ /* 0x004fe20000400000 */
[----:B------:R-:W-:-:S02]  /*0630*/  @!P1 FMUL R23, R23, 16777216 ;  /* 0x4b80000017179820 */ /* 0x000fc40000400000 */
[----:B---3--:R-:W-:Y:S01]  /*0640*/  FMUL R19, R17, R18 ;  /* 0x0000001211137220 */ /* 0x008fe20000400000 */
[C---:B------:R-:W-:Y:S01]  /*0650*/  FMUL R22, R13.reuse, R22 ;  /* 0x000000160d167220 */ /* 0x040fe20000400000 */
[C---:B------:R-:W-:Y:S01]  /*0660*/  FMUL R27, R13.reuse, R15 ;  /* 0x0000000f0d1b7220 */ /* 0x040fe20000400000 */
[----:B----4-:R-:W-:Y:S01]  /*0670*/  FMUL R18, R12, R23 ;  /* 0x000000170c127220 */ /* 0x010fe20000400000 */
[C---:B------:R-:W-:Y:S01]  /*0680*/  FMUL R26, R13.reuse, R14 ;  /* 0x0000000e0d1a7220 */ /* 0x040fe20000400000 */
[----:B------:R-:W-:Y:S01]  /*0690*/  FMUL R31, R13, R31 ;  /* 0x0000001f0d1f7220 */ /* 0x000fe20000400000 */
[----:B------:R-:W-:Y:S02]  /*06a0*/  CS2R R12, SRZ ;  /* 0x00000000000c7805 */ /* 0x000fe4000001ff00 */
[----:B------:R-:W-:Y:S01]  /*06b0*/  CS2R R14, SRZ ;  /* 0x00000000000e7805 */ /* 0x000fe2000001ff00 */
[----:B0-----:R-:W-:-:S04]  /*06c0*/  IMAD.WIDE R6, R28, 0x4, R6 ;  /* 0x000000041c067825 */ /* 0x001fc800078e0206 */
[C---:B------:R-:W-:Y:S01]  /*06d0*/  FMUL R16, R18.reuse, R16 ;  /* 0x0000001012107220 */ /* 0x040fe20000400000 */
[C---:B------:R-:W-:Y:S01]  /*06e0*/  FMUL R25, R18.reuse, R25 ;  /* 0x0000001912197220 */ /* 0x040fe20000400000 */
[C---:B------:R-:W-:Y:S01]  /*06f0*/  FMUL R17, R18.reuse, R10 ;  /* 0x0000000a12117220 */ /* 0x040fe20000400000 */
[----:B------:R-:W-:Y:S01]  /*0700*/  FMUL R30, R18, R30 ;  /* 0x0000001e121e7220 */ /* 0x000fe20000400000 */
[----:B------:R0:W2:Y:S01]  /*0710*/  @!P0 LDG.E.EL.128 R12, desc[UR6][R6.64] ;  /* 0x00000006060c8981 */ /* 0x0000a2000c2e1d00 */
[C---:B------:R-:W-:Y:S01]  /*0720*/  FMUL R18, R19.reuse, R21 ;  /* 0x0000001513127220 */ /* 0x040fe20000400000 */
[----:B------:R-:W-:Y:S01]  /*0730*/  FMUL R21, R19, R5 ;  /* 0x0000000513157220 */ /* 0x000fe20000400000 */
[C---:B------:R-:W-:Y:S01]  /*0740*/  FMUL R5, R11.reuse, R29 ;  /* 0x0000001d0b057220 */ /* 0x040fe20000400000 */
[C---:B------:R-:W-:Y:S01]  /*0750*/  FMUL R23, R11.reuse, R8 ;  /* 0x000000080b177220 */ /* 0x040fe20000400000 */
[----:B------:R-:W-:Y:S01]  /*0760*/  FMUL R4, R11, R4 ;  /* 0x000000040b047220 */ /* 0x000fe20000400000 */
[----:B------:R-:W-:-:S02]  /*0770*/  IMAD.WIDE R28, R28, 0x4, R36 ;  /* 0x000000041c1c7825 */ /* 0x000fc400078e0224 */
[----:B------:R-:W1:Y:S02]  /*0780*/  LDC.64 R36, c[0x0][0x238] ;  /* 0x00008e00ff247b82 */ /* 0x000e640000000a00 */
[C---:B0-----:R-:W-:Y:S01]  /*0790*/  FMUL R7, R19.reuse, R24 ;  /* 0x0000001813077220 */ /* 0x041fe20000400000 */
[----:B------:R-:W-:Y:S01]  /*07a0*/  FMUL R6, R19, R9 ;  /* 0x0000000913067220 */ /* 0x000fe20000400000 */
[----:B------:R-:W-:Y:S01]  /*07b0*/  FMUL R19, R11, R20 ;  /* 0x000000140b137220 */ /* 0x000fe20000400000 */
[----:B------:R-:W-:Y:S02]  /*07c0*/  CS2R R8, SRZ ;  /* 0x0000000000087805 */ /* 0x000fe4000001ff00 */
[----:B------:R-:W-:-:S06]  /*07d0*/  CS2R R10, SRZ ;  /* 0x00000000000a7805 */ /* 0x000fcc000001ff00 */
[----:B------:R-:W2:Y:S02]  /*07e0*/  @!P0 LDG.E.EL.128 R8, desc[UR6][R28.64] ;  /* 0x000000061c088981 */ /* 0x000ea4000c2e1d00 */
[-CC-:B--2---:R-:W-:Y:S01]  /*07f0*/  FFMA R20, R4, R12.reuse, R8.reuse ;  /* 0x0000000c04147223 */ /* 0x184fe20000000008 */
[-CC-:B------:R-:W-:Y:S01]  /*0800*/  FFMA R4, R23, R12.reuse, R8.reuse ;  /* 0x0000000c17047223 */ /* 0x180fe20000000008 */
[----:B------:R-:W-:Y:S01]  /*0810*/  FFMA R5, R5, R12, R8 ;  /* 0x0000000c05057223 */ /* 0x000fe20000000008 */
[-CC-:B------:R-:W-:Y:S01]  /*0820*/  FFMA R21, R21, R13.reuse, R9.reuse ;  /* 0x0000000d15157223 */ /* 0x180fe20000000009 */
[-CC-:B------:R-:W-:Y:S01]  /*0830*/  FFMA R6, R6, R13.reuse, R9.reuse ;  /* 0x0000000d06067223 */ /* 0x180fe20000000009 */
[-CC-:B------:R-:W-:Y:S01]  /*0840*/  FFMA R7, R7, R13.reuse, R9.reuse ;  /* 0x0000000d07077223 */ /* 0x180fe20000000009 */
[-CC-:B------:R-:W-:Y:S01]  /*0850*/  FFMA R30, R30, R14.reuse, R10.reuse ;  /* 0x0000000e1e1e7223 */ /* 0x180fe2000000000a */
[-CC-:B------:R-:W-:Y:S01]  /*0860*/  FFMA R24, R17, R14.reuse, R10.reuse ;  /* 0x0000000e11187223 */ /* 0x180fe2000000000a */
[----:B------:R-:W-:Y:S01]  /*0870*/  FFMA R25, R25, R14, R10 ;  /* 0x0000000e19197223 */ /* 0x000fe2000000000a */
[----:B------:R-:W-:Y:S01]  /*0880*/  FFMA R8, R19, R12, R8 ;  /* 0x0000000c13087223 */ /* 0x000fe20000000008 */
[----:B------:R-:W-:Y:S01]  /*0890*/  FFMA R9, R18, R13, R9 ;  /* 0x0000000d12097223 */ /* 0x000fe20000000009 */
[----:B------:R-:W-:Y:S01]  /*08a0*/  FFMA R10, R16, R14, R10 ;  /* 0x0000000e100a7223 */ /* 0x000fe2000000000a */
[----:B------:R-:W-:-:S02]  /*08b0*/  CS2R R16, SRZ ;  /* 0x0000000000107805 */ /* 0x000fc4000001ff00 */
[----:B------:R-:W-:Y:S01]  /*08c0*/  CS2R R18, SRZ ;  /* 0x0000000000127805 */ /* 0x000fe2000001ff00 */
[----:B-1----:R-:W-:-:S05]  /*08d0*/  IMAD.WIDE R12, R3, 0x4, R36 ;  /* 0x00000004030c7825 */ /* 0x002fca00078e0224 */
[----:B------:R0:W2:Y:S01]  /*08e0*/  @!P0 LDG.E.EL.128 R16, desc[UR6][R12.64] ;  /* 0x000000060c108981 */ /* 0x0000a2000c2e1d00 */
[-CC-:B------:R-:W-:Y:S01]  /*08f0*/  FFMA R31, R31, R15.reuse, R11.reuse ;  /* 0x0000000f1f1f7223 */ /* 0x180fe2000000000b */
[-CC-:B------:R-:W-:Y:S01]  /*0900*/  FFMA R26, R26, R15.reuse, R11.reuse ;  /* 0x0000000f1a1a7223 */ /* 0x180fe2000000000b */
[-CC-:B------:R-:W-:Y:S01]  /*0910*/  FFMA R27, R27, R15.reuse, R11.reuse ;  /* 0x0000000f1b1b7223 */ /* 0x180fe2000000000b */
[----:B------:R-:W-:Y:S01]  /*0920*/  FFMA R11, R22, R15, R11 ;  /* 0x0000000f160b7223 */ /* 0x000fe2000000000b */
[----:B------:R-:W-:Y:S01]  /*0930*/  CS2R R14, SRZ ;  /* 0x00000000000e7805 */ /* 0x000fe2000001ff00 */
[----:B------:R-:W-:Y:S01]  /*0940*/  IMAD.WIDE R2, R2, 0x4, R36 ;  /* 0x0000000402027825 */ /* 0x000fe200078e0224 */
[----:B0-----:R-:W-:-:S06]  /*0950*/  CS2R R12, SRZ ;  /* 0x00000000000c7805 */ /* 0x001fcc000001ff00 */
[----:B------:R0:W3:Y:S01]  /*0960*/  @!P0 LDG.E.EL.128 R12, desc[UR6][R2.64] ;  /* 0x00000006020c8981 */ /* 0x0000e2000c2e1d00 */
[C---:B------:R-:W-:Y:S02]  /*0970*/  FSETP.GEU.AND P2, PT, R20.reuse, RZ, PT ;  /* 0x000000ff1400720b */ /* 0x040fe40003f4e000 */
[C---:B------:R-:W-:Y:S02]  /*0980*/  FSETP.GEU.AND P1, PT, R21.reuse, RZ, PT ;  /* 0x000000ff1500720b */ /* 0x040fe40003f2e000 */
[----:B------:R-:W-:Y:S02]  /*0990*/  FSEL R23, R20, RZ, P2 ;  /* 0x000000ff14177208 */ /* 0x000fe40001000000 */
[----:B------:R-:W-:Y:S02]  /*09a0*/  FSEL R20, R21, RZ, P1 ;  /* 0x000000ff15147208 */ /* 0x000fe40000800000 */
[----:B------:R-:W-:Y:S02]  /*09b0*/  FSETP.GEU.AND P2, PT, R30, RZ, PT ;  /* 0x000000ff1e00720b */ /* 0x000fe40003f4e000 */
[----:B------:R-:W-:Y:S01]  /*09c0*/  FSETP.GEU.AND P1, PT, R31, RZ, PT ;  /* 0x000000ff1f00720b */ /* 0x000fe20003f2e000 */
[----:B------:R-:W-:-:S04]  /*09d0*/  IMAD.WIDE R28, R0, 0x4, R36 ;  /* 0x00000004001c7825 */ /* 0x000fc800078e0224 */
[----:B0-----:R-:W-:Y:S01]  /*09e0*/  IMAD.WIDE R2, R32, 0x4, R36 ;  /* 0x0000000420027825 */ /* 0x001fe200078e0224 */
[----:B------:R-:W0:Y:S03]  /*09f0*/  S2UR UR5, SR_CgaCtaId ;  /* 0x00000000000579c3 */ /* 0x000e260000008800 */
[----:B--2---:R-:W-:Y:S01]  /*0a00*/  FADD R0, R23, R16 ;  /* 0x0000001017007221 */ /* 0x004fe20000000000 */
[----:B------:R-:W-:Y:S01]  /*0a10*/  FADD R32, R20, R17 ;  /* 0x0000001114207221 */ /* 0x000fe20000000000 */
[----:B------:R-:W-:Y:S02]  /*0a20*/  CS2R R20, SRZ ;  /* 0x0000000000147805 */ /* 0x000fe4000001ff00 */
[----:B------:R-:W-:Y:S02]  /*0a30*/  CS2R R22, SRZ ;  /* 0x0000000000167805 */ /* 0x000fe4000001ff00 */
[----:B------:R-:W-:-:S02]  /*0a40*/  FSEL R17, R30, RZ, P2 ;  /* 0x000000ff1e117208 */ /* 0x000fc40001000000 */
[----:B------:R-:W-:-:S03]  /*0a50*/  FSEL R16, R31, RZ, P1 ;  /* 0x000000ff1f107208 */ /* 0x000fc60000800000 */
[----:B------:R-:W-:Y:S01]  /*0a60*/  FADD R30, R17, R18 ;  /* 0x00000012111e7221 */ /* 0x000fe20000000000 */
[----:B------:R1:W2:Y:S01]  /*0a70*/  @!P0 LDG.E.EL.128 R20, desc[UR6][R28.64] ;  /* 0x000000061c148981 */ /* 0x0002a2000c2e1d00 */
[----:B------:R-:W-:Y:S01]  /*0a80*/  FADD R31, R16, R19 ;  /* 0x00000013101f7221 */ /* 0x000fe20000000000 */
[----:B------:R-:W-:Y:S02]  /*0a90*/  CS2R R16, SRZ ;  /* 0x0000000000107805 */ /* 0x000fe4000001ff00 */
[----:B------:R-:W-:-:S06]  /*0aa0*/  CS2R R18, SRZ ;  /* 0x0000000000127805 */ /* 0x000fcc000001ff00 */
[----:B------:R4:W5:Y:S01]  /*0ab0*/  @!P0 LDG.E.EL.128 R16, desc[UR6][R2.64] ;  /* 0x0000000602108981 */ /* 0x000962000c2e1d00 */
[----:B-1----:R-:W1:Y:S01]  /*0ac0*/  S2R R28, SR_TID.X ;  /* 0x00000000001c7919 */ /* 0x002e620000002100 */
[----:B------:R-:W-:-:S04]  /*0ad0*/  FSETP.GEU.AND P0, PT, R4, RZ, PT ;  /* 0x000000ff0400720b */ /* 0x000fc80003f0e000 */
[----:B------:R-:W-:Y:S02]  /*0ae0*/  FSEL R29, R4, RZ, P0 ;  /* 0x000000ff041d7208 */ /* 0x000fe40000000000 */
[C---:B------:R-:W-:Y:S01]  /*0af0*/  FSETP.GEU.AND P0, PT, R6.reuse, RZ, PT ;  /* 0x000000ff0600720b */ /* 0x040fe20003f0e000 */
[----:B------:R-:W-:Y:S02]  /*0b00*/  UMOV UR4, 0x400 ;  /* 0x0000040000047882 */ /* 0x000fe40000000000 */
[----:B---3--:R-:W-:Y:S01]  /*0b10*/  FADD R12, R29, R12 ;  /* 0x0000000c1d0c7221 */ /* 0x008fe20000000000 */
[----:B0-----:R-:W-:Y:S01]  /*0b20*/  UPRMT UR4, UR5, 0x654, UR4 ;  /* 0x0000065405047896 */ /* 0x001fe20008000004 */
[----:B----4-:R-:W-:-:S05]  /*0b30*/  FSEL R2, R6, RZ, P0 ;  /* 0x000000ff06027208 */ /* 0x010fca0000000000 */
[----:B------:R-:W-:Y:S01]  /*0b40*/  FADD R2, R2, R13 ;  /* 0x0000000d02027221 */ /* 0x000fe20000000000 */
[----:B-1----:R-:W-:Y:S02]  /*0b50*/  SHF.L.U32 R4, R28, 0xa, RZ ;  /* 0x0000000a1c047819 */ /* 0x002fe400000006ff */
[----:B------:R-:W-:Y:S02]  /*0b60*/  SHF.R.U32.HI R29, RZ, 0x2, R28 ;  /* 0x00000002ff1d7819 */ /* 0x000fe4000001161c */
[----:B------:R-:W-:Y:S02]  /*0b70*/  LOP3.LUT R4, R4, 0xc00, RZ, 0xc0, !PT ;  /* 0x00000c0004047812 */ /* 0x000fe400078ec0ff */
[----:B------:R-:W-:Y:S02]  /*0b80*/  SGXT.U32 R3, R29, 0x6 ;  /* 0x000000061d03781a */ /* 0x000fe40000000000 */
[C---:B------:R-:W-:Y:S02]  /*0b90*/  LOP3.LUT R6, R4.reuse, 0x100, RZ, 0xfc, !PT ;  /* 0x0000010004067812 */ /* 0x040fe400078efcff */
[----:B------:R-:W-:-:S02]  /*0ba0*/  LOP3.LUT R36, R4, R3, RZ, 0xfc, !PT ;  /* 0x0000000304247212 */ /* 0x000fc400078efcff */
[----:B------:R-:W-:Y:S02]  /*0bb0*/  LEA.HI R13, R6, UR4, RZ, 0x1c ;  /* 0x00000004060d7c11 */ /* 0x000fe4000f8fe0ff */
[C---:B------:R-:W-:Y:S02]  /*0bc0*/  LOP3.LUT R6, R4.reuse, 0x200, RZ, 0xfc, !PT ;  /* 0x0000020004067812 */ /* 0x040fe400078efcff */
[C---:B------:R-:W-:Y:S02]  /*0bd0*/  LEA.HI R3, R4.reuse, UR4, RZ, 0x1c ;  /* 0x0000000404037c11 */ /* 0x040fe4000f8fe0ff */
[----:B------:R-:W-:Y:S02]  /*0be0*/  LOP3.LUT R4, R4, 0x300, RZ, 0xfc, !PT ;  /* 0x0000030004047812 */ /* 0x000fe400078efcff */
[----:B------:R-:W-:Y:S02]  /*0bf0*/  LEA.HI R29, R6, UR4, RZ, 0x1c ;  /* 0x00000004061d7c11 */ /* 0x000fe4000f8fe0ff */
[----:B------:R-:W-:Y:S01]  /*0c00*/  LEA.HI R35, R4, UR4, RZ, 0x1c ;  /* 0x0000000404237c11 */ /* 0x000fe2000f8fe0ff */
[----:B------:R-:W-:Y:S01]  /*0c10*/  IMAD R3, R36, 0x4, R3 ;  /* 0x0000000424037824 */ /* 0x000fe200078e0203 */
[----:B------:R-:W-:Y:S01]  /*0c20*/  FSETP.GEU.AND P1, PT, R24, RZ, PT ;  /* 0x000000ff1800720b */ /* 0x000fe20003f2e000 */
[----:B------:R-:W-:Y:S01]  /*0c30*/  IMAD R13, R36, 0x4, R13 ;  /* 0x00000004240d7824 */ /* 0x000fe200078e020d */
[----:B------:R-:W-:Y:S01]  /*0c40*/  FSETP.GEU.AND P0, PT, R26, RZ, PT ;  /* 0x000000ff1a00720b */ /* 0x000fe20003f0e000 */
[----:B------:R-:W-:Y:S01]  /*0c50*/  IMAD R29, R36, 0x4, R29 ;  /* 0x00000004241d7824 */ /* 0x000fe200078e021d */
[----:B------:R-:W-:-:S02]  /*0c60*/  FSETP.GEU.AND P3, PT, R5, RZ, PT ;  /* 0x000000ff0500720b */ /* 0x000fc40003f6e000 */
[----:B------:R-:W-:Y:S02]  /*0c70*/  LEA R36, R36, R35, 0x2 ;  /* 0x0000002324247211 */ /* 0x000fe400078e10ff */
[----:B------:R-:W-:Y:S02]  /*0c80*/  FSETP.GEU.AND P2, PT, R7, RZ, PT ;  /* 0x000000ff0700720b */ /* 0x000fe40003f4e000 */
[----:B------:R-:W-:Y:S01]  /*0c90*/  FSEL R35, R24, RZ, P1 ;  /* 0x000000ff18237208 */ /* 0x000fe20000800000 */
[----:B------:R0:W-:Y:S01]  /*0ca0*/  STS [R3], R0 ;  /* 0x0000000003007388 */ /* 0x0001e20000000800 */
[----:B------:R-:W-:Y:S02]  /*0cb0*/  FSEL R26, R26, RZ, P0 ;  /* 0x000000ff1a1a7208 */ /* 0x000fe40000000000 */
[----:B------:R-:W-:Y:S02]  /*0cc0*/  FSETP.GEU.AND P1, PT, R25, RZ, PT ;  /* 0x000000ff1900720b */ /* 0x000fe40003f2e000 */
[----:B------:R-:W-:-:S02]  /*0cd0*/  FSETP.GEU.AND P0, PT, R27, RZ, PT ;  /* 0x000000ff1b00720b */ /* 0x000fc40003f0e000 */
[----:B------:R-:W-:Y:S02]  /*0ce0*/  FSEL R5, R5, RZ, P3 ;  /* 0x000000ff05057208 */ /* 0x000fe40001800000 */
[----:B------:R-:W-:Y:S02]  /*0cf0*/  FSETP.GEU.AND P3, PT, R8, RZ, PT ;  /* 0x000000ff0800720b */ /* 0x000fe40003f6e000 */
[----:B0-----:R-:W-:Y:S01]  /*0d00*/  FSEL R0, R7, RZ, P2 ;  /* 0x000000ff07007208 */ /* 0x001fe20001000000 */
[----:B------:R0:W-:Y:S01]  /*0d10*/  STS [R13+0x400], R32 ;  /* 0x000400200d007388 */ /* 0x0001e20000000800 */
[----:B------:R-:W-:Y:S02]  /*0d20*/  FSEL R25, R25, RZ, P1 ;  /* 0x000000ff19197208 */ /* 0x000fe40000800000 */
[----:B------:R-:W-:Y:S01]  /*0d30*/  FSETP.GEU.AND P2, PT, R9, RZ, PT ;  /* 0x000000ff0900720b */ /* 0x000fe20003f4e000 */
[----:B------:R-:W-:Y:S01]  /*0d40*/  STS [R29+0x800], R30 ;  /* 0x0008001e1d007388 */ /* 0x000fe20000000800 */
[----:B------:R-:W-:Y:S01]  /*0d50*/  FSEL R4, R27, RZ, P0 ;  /* 0x000000ff1b047208 */ /* 0x000fe20000000000 */
[----:B------:R-:W-:Y:S01]  /*0d60*/  FADD R14, R35, R14 ;  /* 0x0000000e230e7221 */ /* 0x000fe20000000000 */
[----:B------:R-:W-:Y:S01]  /*0d70*/  FSETP.GEU.AND P1, PT, R10, RZ, PT ;  /* 0x000000ff0a00720b */ /* 0x000fe20003f2e000 */
[----:B------:R-:W-:Y:S01]  /*0d80*/  STS [R36+0xc00], R31 ;  /* 0x000c001f24007388 */ /* 0x000fe20000000800 */
[C---:B------:R-:W-:Y:S01]  /*0d90*/  FSETP.GEU.AND P0, PT, R11.reuse, RZ, PT ;  /* 0x000000ff0b00720b */ /* 0x040fe20003f0e000 */
[----:B------:R-:W-:Y:S01]  /*0da0*/  FADD R15, R26, R15 ;  /* 0x0000000f1a0f7221 */ /* 0x000fe20000000000 */
[----:B------:R-:W-:Y:S01]  /*0db0*/  FSEL R7, R10, RZ, P1 ;  /* 0x000000ff0a077208 */ /* 0x000fe20000800000 */
[----:B------:R-:W-:Y:S04]  /*0dc0*/  STS [R3+0x100], R12 ;  /* 0x0001000c03007388 */ /* 0x000fe80000000800 */
[----:B------:R1:W-:Y:S04]  /*0dd0*/  STS [R13+0x500], R2 ;  /* 0x000500020d007388 */ /* 0x0003e80000000800 */
[----:B------:R-:W-:Y:S01]  /*0de0*/  STS [R29+0x900], R14 ;  /* 0x0009000e1d007388 */ /* 0x000fe20000000800 */
[----:B0-----:R-:W0:Y:S01]  /*0df0*/  S2R R32, SR_CTAID.Y ;  /* 0x0000000000207919 */ /* 0x001e220000002600 */
[----:B-1----:R-:W-:-:S02]  /*0e00*/  FSEL R2, R11, RZ, P0 ;  /* 0x000000ff0b027208 */ /* 0x002fc40000000000 */
[----:B------:R-:W-:Y:S01]  /*0e10*/  STS [R36+0xd00], R15 ;  /* 0x000d000f24007388 */ /* 0x000fe20000000800 */
[----:B------:R-:W-:Y:S01]  /*0e20*/  SHF.R.U32.HI R28, RZ, 0x2, R28 ;  /* 0x00000002ff1c7819 */ /* 0x000fe2000001161c */
[----:B------:R-:W1:Y:S01]  /*0e30*/  S2R R37, SR_TID.X ;  /* 0x0000000000257919 */ /* 0x000e620000002100 */
[----:B--2---:R-:W-:Y:S01]  /*0e40*/  FADD R20, R5, R20 ;  /* 0x0000001405147221 */ /* 0x004fe20000000000 */
[----:B------:R-:W-:Y:S01]  /*0e50*/  FADD R6, R0, R21 ;  /* 0x0000001500067221 */ /* 0x000fe20000000000 */
[----:B------:R-:W-:Y:S02]  /*0e60*/  FSEL R5, R8, RZ, P3 ;  /* 0x000000ff08057208 */ /* 0x000fe40001800000 */
[----:B------:R-:W-:Y:S01]  /*0e70*/  FSEL R0, R9, RZ, P2 ;  /* 0x000000ff09007208 */ /* 0x000fe20001000000 */
[----:B------:R-:W-:Y:S01]  /*0e80*/  FADD R22, R25, R22 ;  /* 0x0000001619167221 */ /* 0x000fe20000000000 */
[----:B------:R-:W-:Y:S01]  /*0e90*/  FADD R23, R4, R23 ;  /* 0x0000001704177221 */ /* 0x000fe20000000000 */
[----:B------:R-:W-:Y:S01]  /*0ea0*/  STS [R3+0x200], R20 ;  /* 0x0002001403007388 */ /* 0x000fe20000000800 */
[----:B-----5:R-:W-:Y:S01]  /*0eb0*/  FADD R16, R5, R16 ;  /* 0x0000001005107221 */ /* 0x020fe20000000000 */
[----:B------:R-:W-:-:S02]  /*0ec0*/  FADD R4, R0, R17 ;  /* 0x0000001100047221 */ /* 0x000fc40000000000 */
[----:B------:R2:W-:Y:S01]  /*0ed0*/  STS [R13+0x600], R6 ;  /* 0x000600060d007388 */ /* 0x0005e20000000800 */
[----:B------:R-:W-:Y:S01]  /*0ee0*/  FADD R18, R7, R18 ;  /* 0x0000001207127221 */ /* 0x000fe20000000000 */
[----:B------:R-:W-:Y:S02]  /*0ef0*/  FADD R19, R2, R19 ;  /* 0x0000001302137221 */ /* 0x000fe40000000000 */
[----:B------:R-:W-:Y:S01]  /*0f00*/  STS [R29+0xa00], R22 ;  /* 0x000a00161d007388 */ /* 0x000fe20000000800 */
[----:B------:R-:W-:-:S03]  /*0f10*/  LOP3.LUT R0, R33, 0x3fc, RZ, 0xc0, !PT ;  /* 0x000003fc21007812 */ /* 0x000fc600078ec0ff */
[----:B------:R-:W-:Y:S04]  /*0f20*/  STS [R36+0xe00], R23 ;  /* 0x000e001724007388 */ /* 0x000fe80000000800 */
[----:B------:R3:W-:Y:S04]  /*0f30*/  STS [R3+0x300], R16 ;  /* 0x0003001003007388 */ /* 0x0007e80000000800 */
[----:B------:R4:W-:Y:S04]  /*0f40*/  STS [R13+0x700], R4 ;  /* 0x000700040d007388 */ /* 0x0009e80000000800 */
[----:B------:R5:W-:Y:S01]  /*0f50*/  STS [R29+0xb00], R18 ;  /* 0x000b00121d007388 */ /* 0x000be20000000800 */
[----:B------:R-:W-:-:S03]  /*0f60*/  LOP3.LUT R2, R0, 0x400, RZ, 0xfc, !PT ;  /* 0x0000040000027812 */ /* 0x000fc600078efcff */
[----:B------:R0:W-:Y:S01]  /*0f70*/  STS [R36+0xf00], R19 ;  /* 0x000f001324007388 */ /* 0x0001e20000000800 */
[----:B--2---:R-:W-:Y:S02]  /*0f80*/  LOP3.LUT R6, R0, 0x800, RZ, 0xfc, !PT ;  /* 0x0000080000067812 */ /* 0x004fe400078efcff */
[----:B------:R-:W-:Y:S02]  /*0f90*/  SHF.R.U32.HI R5, RZ, 0x4, R2 ;  /* 0x00000004ff057819 */ /* 0x000fe40000011602 */
[----:B------:R-:W-:Y:S02]  /*0fa0*/  SHF.R.U32.HI R6, RZ, 0x4, R6 ;  /* 0x00000004ff067819 */ /* 0x000fe40000011606 */
[----:B------:R-:W-:Y:S02]  /*0fb0*/  LOP3.LUT R2, R28, 0x30, RZ, 0xc0, !PT ;  /* 0x000000301c027812 */ /* 0x000fe400078ec0ff */
[----:B------:R-:W-:Y:S02]  /*0fc0*/  LOP3.LUT R5, R5, 0x70, RZ, 0xc0, !PT ;  /* 0x0000007005057812 */ /* 0x000fe400078ec0ff */
[----:B------:R-:W-:Y:S01]  /*0fd0*/  LOP3.LUT R6, R6, 0xb0, RZ, 0xc0, !PT ;  /* 0x000000b006067812 */ /* 0x000fe200078ec0ff */
[----:B---3--:R-:W-:-:S02]  /*0fe0*/  VIADD R3, R2, UR4 ;  /* 0x0000000402037c36 */ /* 0x008fc40008000000 */
[----:B------:R-:W-:Y:S01]  /*0ff0*/  VIADD R5, R5, UR4 ;  /* 0x0000000405057c36 */ /* 0x000fe20008000000 */
[----:B------:R-:W-:Y:S01]  /*1000*/  IADD3 R7, R6, UR4, RZ ;  /* 0x0000000406077c10 */ /* 0x000fe2000fffe0ff */
[C---:B----4-:R-:W-:Y:S02]  /*1010*/  IMAD R4, R0.reuse, 0x4, R3 ;  /* 0x0000000400047824 */ /* 0x050fe400078e0203 */
[C---:B------:R-:W-:Y:S01]  /*1020*/  IMAD R8, R0.reuse, 0x4, R5 ;  /* 0x0000000400087824 */ /* 0x040fe200078e0205 */
[----:B------:R-:W-:Y:S01]  /*1030*/  BAR.SYNC.DEFER_BLOCKING 0x0 ;  /* 0x0000000000007b1d */ /* 0x000fe20000010000 */
[----:B------:R-:W-:Y:S02]  /*1040*/  LEA R12, R0, R7, 0x2 ;  /* 0x00000007000c7211 */ /* 0x000fe400078e10ff */
[----:B0-----:R-:W-:Y:S02]  /*1050*/  SHF.R.S32.HI R2, RZ, 0x17, R32 ;  /* 0x00000017ff027819 */ /* 0x001fe40000011420 */
[----:B------:R-:W-:-:S02]  /*1060*/  LOP3.LUT R33, R33, 0xfc, RZ, 0xc0, !PT ;  /* 0x000000fc21217812 */ /* 0x000fc400078ec0ff */
[----:B------:R-:W-:Y:S02]  /*1070*/  SGXT R2, R2, 0x1 ;  /* 0x000000010202781a */ /* 0x000fe40000000200 */
[----:B------:R-:W-:-:S04]  /*1080*/  PRMT R33, R33, 0x6540, R32 ;  /* 0x0000654021217816 */ /* 0x000fc80000000020 */
[----:B------:R-:W-:Y:S02]  /*1090*/  LEA.HI R16, R2, R33, RZ, 0xc ;  /* 0x0000002102107211 */ /* 0x000fe400078f60ff */
[----:B------:R-:W0:Y:S01]  /*10a0*/  LDC.64 R2, c[0x0][0x240] ;  /* 0x00009000ff027b82 */ /* 0x000e220000000a00 */
[----:B------:R-:W2:Y:S04]  /*10b0*/  LDS.128 R4, [R4] ;  /* 0x0000000004047984 */ /* 0x000ea80000000c00 */
[----:B------:R-:W3:Y:S04]  /*10c0*/  LDS.128 R8, [R8+0x1000] ;  /* 0x0010000008087984 */ /* 0x000ee80000000c00 */
[----:B------:R-:W4:Y:S01]  /*10d0*/  LDS.128 R12, [R12+0x2000] ;  /* 0x002000000c0c7984 */ /* 0x000f220000000c00 */
[----:B-----5:R-:W-:Y:S01]  /*10e0*/  IMAD.SHL.U32 R18, R16, 0x20, RZ ;  /* 0x0000002010127824 */ /* 0x020fe200078e00ff */
[----:B-1----:R-:W-:-:S02]  /*10f0*/  SHF.R.U32.HI R17, RZ, 0x6, R37 ;  /* 0x00000006ff117819 */ /* 0x002fc40000011625 */
[----:B------:R-:W-:Y:S02]  /*1100*/  LOP3.LUT R16, R16, 0xfffff000, RZ, 0xc0, !PT ;  /* 0xfffff00010107812 */ /* 0x000fe400078ec0ff */
[----:B------:R-:W-:Y:S02]  /*1110*/  SGXT.U32 R17, R17, 0x2 ;  /* 0x000000021111781a */ /* 0x000fe40000000000 */
[----:B------:R-:W-:Y:S02]  /*1120*/  LOP3.LUT R18, R18, 0xfffe0000, RZ, 0xc0, !PT ;  /* 0xfffe000012127812 */ /* 0x000fe400078ec0ff */
[----:B------:R-:W-:Y:S02]  /*1130*/  LOP3.LUT R17, R17, R34, RZ, 0xfc, !PT ;  /* 0x0000002211117212 */ /* 0x000fe400078efcff */
[----:B------:R-:W-:Y:S02]  /*1140*/  IADD3 R16, R18, R33, -R16 ;  /* 0x0000002112107210 */ /* 0x000fe40007ffe810 */
[----:B------:R-:W-:-:S02]  /*1150*/  LOP3.LUT R18, R0, 0xc00, RZ, 0xfc, !PT ;  /* 0x00000c0000127812 */ /* 0x000fc400078efcff */
[C---:B------:R-:W-:Y:S02]  /*1160*/  LOP3.LUT R21, R17.reuse, 0x4, RZ, 0xfc, !PT ;  /* 0x0000000411157812 */ /* 0x040fe400078efcff */
[C---:B------:R-:W-:Y:S02]  /*1170*/  LOP3.LUT R19, R17.reuse, 0x8, RZ, 0xfc, !PT ;  /* 0x0000000811137812 */ /* 0x040fe400078efcff */
[----:B------:R-:W-:Y:S02]  /*1180*/  SHF.R.U32.HI R18, RZ, 0x4, R18 ;  /* 0x00000004ff127819 */ /* 0x000fe40000011612 */
[C---:B------:R-:W-:Y:S02]  /*1190*/  LOP3.LUT R25, R17.reuse, 0xc, RZ, 0xfc, !PT ;  /* 0x0000000c11197812 */ /* 0x040fe400078efcff */
[----:B------:R-:W-:Y:S02]  /*11a0*/  ISETP.GE.AND P0, PT, R17, 0x20, PT ;  /* 0x000000201100780c */ /* 0x000fe40003f06270 */
[----:B------:R-:W-:-:S02]  /*11b0*/  ISETP.GE.AND P1, PT, R21, 0x20, PT ;  /* 0x000000201500780c */ /* 0x000fc40003f26270 */
[----:B------:R-:W-:Y:S02]  /*11c0*/  ISETP.GE.AND P2, PT, R19, 0x20, PT ;  /* 0x000000201300780c */ /* 0x000fe40003f46270 */
[----:B------:R-:W-:Y:S01]  /*11d0*/  LOP3.LUT R18, R18, 0xf0, RZ, 0xc0, !PT ;  /* 0x000000f012127812 */ /* 0x000fe200078ec0ff */
[--C-:B------:R-:W-:Y:S01]  /*11e0*/  IMAD R17, R17, 0x1000, R16.reuse ;  /* 0x0000100011117824 */ /* 0x100fe200078e0210 */
[----:B------:R-:W-:Y:S02]  /*11f0*/  ISETP.GE.AND P3, PT, R25, 0x20, PT ;  /* 0x000000201900780c */ /* 0x000fe40003f66270 */
[----:B------:R-:W-:Y:S01]  /*1200*/  LEA R21, R21, R16, 0xc ;  /* 0x0000001015157211 */ /* 0x000fe200078e60ff */
[----:B------:R-:W-:Y:S02]  /*1210*/  IMAD R23, R19, 0x1000, R16 ;  /* 0x0000100013177824 */ /* 0x000fe400078e0210 */
[----:B------:R-:W-:Y:S02]  /*1220*/  VIADD R27, R18, UR4 ;  /* 0x00000004121b7c36 */ /* 0x000fe40008000000 */
[----:B0-----:R-:W-:-:S04]  /*1230*/  IMAD.WIDE R18, R17, 0x4, R2 ;  /* 0x0000000411127825 */ /* 0x001fc800078e0202 */
[--C-:B------:R-:W-:Y:S01]  /*1240*/  IMAD.WIDE R20, R21, 0x4, R2.reuse ;  /* 0x0000000415147825 */ /* 0x100fe200078e0202 */
[----:B--2---:R0:W-:Y:S03]  /*1250*/  @!P0 STG.E.128 desc[UR6][R18.64], R4 ;  /* 0x0000000412008986 */ /* 0x0041e6000c101d06 */
[----:B------:R-:W-:Y:S01]  /*1260*/  IMAD.WIDE R22, R23, 0x4, R2 ;  /* 0x0000000417167825 */ /* 0x000fe200078e0202 */
[----:B---3--:R0:W-:Y:S01]  /*1270*/  @!P1 STG.E.128 desc[UR6][R20.64], R8 ;  /* 0x0000000814009986 */ /* 0x0081e2000c101d06 */
[----:B------:R-:W-:-:S03]  /*1280*/  LEA R27, R0, R27, 0x2 ;  /* 0x0000001b001b7211 */ /* 0x000fc600078e10ff */
[----:B----4-:R0:W-:Y:S02]  /*1290*/  @!P2 STG.E.128 desc[UR6][R22.64], R12 ;  /* 0x0000000c1600a986 */ /* 0x0101e4000c101d06 */
[----:B0-----:R-:W-:Y:S05]  /*12a0*/  @P3 EXIT ;  /* 0x000000000000394d */ /* 0x001fea0003800000 */
[----:B0-----:R-:W0:Y:S01]  /*12b0*/  LDS.128 R4, [R27+0x3000] ;  /* 0x003000001b047984 */ /* 0x001e220000000c00 */
[----:B------:R-:W-:-:S04]  /*12c0*/  IMAD R25, R25, 0x1000, R16 ;  /* 0x0000100019197824 */ /* 0x000fc800078e0210 */
[----:B------:R-:W-:-:S05]  /*12d0*/  IMAD.WIDE R2, R25, 0x4, R2 ;  /* 0x0000000419027825 */ /* 0x000fca00078e0202 */
[----:B0-----:R-:W-:Y:S01]  /*12e0*/  STG.E.128 desc[UR6][R2.64], R4 ;  /* 0x0000000402007986 */ /* 0x001fe2000c101d06 */
[----:B------:R-:W-:Y:S05]  /*12f0*/  EXIT ;  /* 0x000000000000794d */ /* 0x000fea0003800000 */
.L_x_0:
[----:B------:R-:W-:-:S00]  /*1300*/  BRA `(.L_x_0) ;  /* 0xfffffffc00fc7947 */ /* 0x000fc0000383ffff */
[----:B------:R-:W-:-:S00]  /*1310*/  NOP ;  /* 0x0000000000007918 */ /* 0x000fc00000000000 */
        /* <DEDUP_REMOVED lines=14> */
.L_x_1:


//--------------------- .nv.global.init           --------------------------
	.section	.nv.global.init,"aw",@progbits
.nv.global.init:
	.type		_$_str,@object
	.size		_$_str,(_$_str_$_2 - _$_str)
_$_str:
        /*0000*/ 	.byte	0x5f, 0x5f, 0x43, 0x55, 0x44, 0x41, 0x5f, 0x46, 0x54, 0x5a, 0x00
	.type		_$_str_$_2,@object
	.size		_$_str_$_2,(.L_1 - _$_str_$_2)
_$_str_$_2:
        /*000b*/ 	.byte	0x5f, 0x5f, 0x43, 0x55, 0x44, 0x41, 0x5f, 0x50, 0x52, 0x45, 0x43, 0x5f, 0x53, 0x51, 0x52, 0x54
        /*001b*/ 	.byte	0x00
.L_1:


//--------------------- .nv.shared.triton_poi_fused__native_batch_norm_legit_no_training_add_relu_18 --------------------------
	.section	.nv.shared.triton_poi_fused__native_batch_norm_legit_no_training_add_relu_18,"aw",@nobits
	.sectionflags	@""
	.align	16
	.zero		1024


//--------------------- .nv.constant0.triton_poi_fused__native_batch_norm_legit_no_training_add_relu_18 --------------------------
	.section	.nv.constant0.triton_poi_fused__native_batch_norm_legit_no_training_add_relu_18,"a",@progbits
	.sectionflags	@""
	.align	4
.nv.constant0.triton_poi_fused__native_batch_norm_legit_no_training_add_relu_18:
	.zero		592
